//
// Generated by NVIDIA NVVM Compiler
//
// Compiler Build ID: CL-36424714
// Cuda compilation tools, release 13.0, V13.0.88
// Based on NVVM 20.0.0
//

.version 9.0
.target sm_100
.address_size 64

	// .globl	_Z11VecMultiplyPfS_S_

.visible .entry _Z11VecMultiplyPfS_S_(
	.param .u64 .ptr .align 1 _Z11VecMultiplyPfS_S__param_0,
	.param .u64 .ptr .align 1 _Z11VecMultiplyPfS_S__param_1,
	.param .u64 .ptr .align 1 _Z11VecMultiplyPfS_S__param_2
)
{
	.reg .pred 	%p<7>;
	.reg .b32 	%r<30>;
	.reg .b32 	%f<16>;
	.reg .b64 	%rd<25>;

	ld.param.u64 	%rd4, [_Z11VecMultiplyPfS_S__param_0];
	ld.param.u64 	%rd5, [_Z11VecMultiplyPfS_S__param_1];
	ld.param.u64 	%rd6, [_Z11VecMultiplyPfS_S__param_2];
	cvta.to.global.u64 	%rd1, %rd6;
	cvta.to.global.u64 	%rd2, %rd5;
	cvta.to.global.u64 	%rd3, %rd4;
	mov.u32 	%r12, %ctaid.x;
	mov.u32 	%r13, %ntid.x;
	mov.u32 	%r14, %tid.x;
	mad.lo.s32 	%r28, %r12, %r13, %r14;
	mov.u32 	%r15, %nctaid.x;
	mul.lo.s32 	%r2, %r13, %r15;
	setp.gt.s32 	%p1, %r28, 95;
	@%p1 bra 	$L__BB0_7;
	add.s32 	%r16, %r28, %r2;
	max.s32 	%r17, %r16, 96;
	setp.lt.s32 	%p2, %r16, 96;
	selp.u32 	%r18, 1, 0, %p2;
	add.s32 	%r19, %r16, %r18;
	sub.s32 	%r20, %r17, %r19;
	div.u32 	%r21, %r20, %r2;
	add.s32 	%r3, %r21, %r18;
	and.b32  	%r22, %r3, 3;
	setp.eq.s32 	%p3, %r22, 3;
	@%p3 bra 	$L__BB0_4;
	add.s32 	%r23, %r3, 1;
	and.b32  	%r24, %r23, 3;
	neg.s32 	%r26, %r24;
$L__BB0_3:
	.pragma "nounroll";
	mul.wide.s32 	%rd7, %r28, 4;
	add.s64 	%rd8, %rd1, %rd7;
	add.s64 	%rd9, %rd2, %rd7;
	add.s64 	%rd10, %rd3, %rd7;
	ld.global.f32 	%f1, [%rd10];
	ld.global.f32 	%f2, [%rd9];
	mul.f32 	%f3, %f1, %f2;
	st.global.f32 	[%rd8], %f3;
	add.s32 	%r28, %r28, %r2;
	add.s32 	%r26, %r26, 1;
	setp.ne.s32 	%p4, %r26, 0;
	@%p4 bra 	$L__BB0_3;
$L__BB0_4:
	setp.lt.u32 	%p5, %r3, 3;
	@%p5 bra 	$L__BB0_7;
	mul.wide.s32 	%rd15, %r2, 4;
	shl.b32 	%r25, %r2, 2;
$L__BB0_6:
	mul.wide.s32 	%rd11, %r28, 4;
	add.s64 	%rd12, %rd3, %rd11;
	ld.global.f32 	%f4, [%rd12];
	add.s64 	%rd13, %rd2, %rd11;
	ld.global.f32 	%f5, [%rd13];
	mul.f32 	%f6, %f4, %f5;
	add.s64 	%rd14, %rd1, %rd11;
	st.global.f32 	[%rd14], %f6;
	add.s64 	%rd16, %rd12, %rd15;
	ld.global.f32 	%f7, [%rd16];
	add.s64 	%rd17, %rd13, %rd15;
	ld.global.f32 	%f8, [%rd17];
	mul.f32 	%f9, %f7, %f8;
	add.s64 	%rd18, %rd14, %rd15;
	st.global.f32 	[%rd18], %f9;
	add.s64 	%rd19, %rd16, %rd15;
	ld.global.f32 	%f10, [%rd19];
	add.s64 	%rd20, %rd17, %rd15;
	ld.global.f32 	%f11, [%rd20];
	mul.f32 	%f12, %f10, %f11;
	add.s64 	%rd21, %rd18, %rd15;
	st.global.f32 	[%rd21], %f12;
	add.s64 	%rd22, %rd19, %rd15;
	ld.global.f32 	%f13, [%rd22];
	add.s64 	%rd23, %rd20, %rd15;
	ld.global.f32 	%f14, [%rd23];
	mul.f32 	%f15, %f13, %f14;
	add.s64 	%rd24, %rd21, %rd15;
	st.global.f32 	[%rd24], %f15;
	add.s32 	%r28, %r25, %r28;
	setp.lt.s32 	%p6, %r28, 96;
	@%p6 bra 	$L__BB0_6;
$L__BB0_7:
	ret;

}


// ===== COMPILED SASS (sm_100) =====

	.target	sm_100

	.elftype	@"ET_EXEC"


//--------------------- .note.nv.tkinfo           --------------------------
	.section	.note.nv.tkinfo,"",@"SHT_NOTE"
	.sectionflags	@"SHF_NOTE_NV_TKINFO"
	.tkinfo
        /*0018*/ 	.word	0x00000002
        /*0030*/ 	.string	""
        /*0030*/ 	.string	"ptxas"
        /*0030*/ 	.string	"Cuda compilation tools, release 13.0, V13.0.88"
        /*0030*/ 	.string	"Build cuda_13.0.r13.0/compiler.36424714_0"
        /*0030*/ 	.string	"-arch sm_100 -m 64 "



//--------------------- .note.nv.cuinfo           --------------------------
	.section	.note.nv.cuinfo,"",@"SHT_NOTE"
	.sectionflags	@"SHF_NOTE_NV_CUINFO"
        /*0018*/ 	.short	0x0002
        /*001a*/ 	.short	0x0064
        /*001c*/ 	.short	0x0082
	.zero		2


//--------------------- .nv.info                  --------------------------
	.section	.nv.info,"",@"SHT_CUDA_INFO"
	.align	4


	//----- nvinfo : EIATTR_REGCOUNT
	.align		4
        /*0000*/ 	.byte	0x04, 0x2f
        /*0002*/ 	.short	(.L_1 - .L_0)
	.align		4
.L_0:
        /*0004*/ 	.word	index@(_Z11VecMultiplyPfS_S_)
        /*0008*/ 	.word	0x0000001a


	//----- nvinfo : EIATTR_FRAME_SIZE
	.align		4
.L_1:
        /*000c*/ 	.byte	0x04, 0x11
        /*000e*/ 	.short	(.L_3 - .L_2)
	.align		4
.L_2:
        /*0010*/ 	.word	index@(_Z11VecMultiplyPfS_S_)
        /*0014*/ 	.word	0x00000000


	//----- nvinfo : EIATTR_MIN_STACK_SIZE
	.align		4
.L_3:
        /*0018*/ 	.byte	0x04, 0x12
        /*001a*/ 	.short	(.L_5 - .L_4)
	.align		4
.L_4:
        /*001c*/ 	.word	index@(_Z11VecMultiplyPfS_S_)
        /*0020*/ 	.word	0x00000000
.L_5:


//--------------------- .nv.compat                --------------------------
	.section	.nv.compat,"",@"SHT_CUDA_COMPAT_INFO"
	.align	4
        /*0000*/ 	.byte	0x02, 0x09, 0x00, 0x00, 0x02, 0x02, 0x01, 0x00, 0x02, 0x05, 0x05, 0x00, 0x03, 0x07, 0x01, 0x01
        /*0010*/ 	.byte	0x02, 0x03, 0x00, 0x00, 0x02, 0x06, 0x01, 0x00, 0x04, 0x0b, 0x08, 0x00, 0x09, 0x00, 0x00, 0x00
        /*0020*/ 	.byte	0x00, 0x00, 0x00, 0x00


//--------------------- .nv.info._Z11VecMultiplyPfS_S_ --------------------------
	.section	.nv.info._Z11VecMultiplyPfS_S_,"",@"SHT_CUDA_INFO"
	.sectionflags	@""
	.align	4


	//----- nvinfo : EIATTR_CUDA_API_VERSION
	.align		4
        /*0000*/ 	.byte	0x04, 0x37
        /*0002*/ 	.short	(.L_7 - .L_6)
.L_6:
        /*0004*/ 	.word	0x00000082


	//----- nvinfo : EIATTR_KPARAM_INFO
	.align		4
.L_7:
        /*0008*/ 	.byte	0x04, 0x17
        /*000a*/ 	.short	(.L_9 - .L_8)
.L_8:
        /*000c*/ 	.word	0x00000000
        /*0010*/ 	.short	0x0002
        /*0012*/ 	.short	0x0010
        /*0014*/ 	.byte	0x00, 0xf5, 0x21, 0x00


	//----- nvinfo : EIATTR_KPARAM_INFO
	.align		4
.L_9:
        /*0018*/ 	.byte	0x04, 0x17
        /*001a*/ 	.short	(.L_11 - .L_10)
.L_10:
        /*001c*/ 	.word	0x00000000
        /*0020*/ 	.short	0x0001
        /*0022*/ 	.short	0x0008
        /*0024*/ 	.byte	0x00, 0xf5, 0x21, 0x00


	//----- nvinfo : EIATTR_KPARAM_INFO
	.align		4
.L_11:
        /*0028*/ 	.byte	0x04, 0x17
        /*002a*/ 	.short	(.L_13 - .L_12)
.L_12:
        /*002c*/ 	.word	0x00000000
        /*0030*/ 	.short	0x0000
        /*0032*/ 	.short	0x0000
        /*0034*/ 	.byte	0x00, 0xf5, 0x21, 0x00


	//----- nvinfo : EIATTR_SPARSE_MMA_MASK
	.align		4
.L_13:
        /*0038*/ 	.byte	0x03, 0x50
        /*003a*/ 	.short	0x0000


	//----- nvinfo : EIATTR_MAXREG_COUNT
	.align		4
        /*003c*/ 	.byte	0x03, 0x1b
        /*003e*/ 	.short	0x00ff


	//----- nvinfo : EIATTR_MERCURY_ISA_VERSION
	.align		4
        /*0040*/ 	.byte	0x03, 0x5f
        /*0042*/ 	.short	0x0101


	//----- nvinfo : EIATTR_VRC_CTA_INIT_COUNT
	.align		4
        /*0044*/ 	.byte	0x02, 0x4a
	.zero		1
	.zero		1


	//----- nvinfo : EIATTR_EXIT_INSTR_OFFSETS
	.align		4
        /*0048*/ 	.byte	0x04, 0x1c
        /*004a*/ 	.short	(.L_15 - .L_14)


	//   ....[0]....
.L_14:
        /*004c*/ 	.word	0x00000080


	//   ....[1]....
        /*0050*/ 	.word	0x00000390


	//   ....[2]....
        /*0054*/ 	.word	0x000005c0


	//----- nvinfo : EIATTR_CRS_STACK_SIZE
	.align		4
.L_15:
        /*0058*/ 	.byte	0x04, 0x1e
        /*005a*/ 	.short	(.L_17 - .L_16)
.L_16:
        /*005c*/ 	.word	0x00000000


	//----- nvinfo : EIATTR_CBANK_PARAM_SIZE
	.align		4
.L_17:
        /*0060*/ 	.byte	0x03, 0x19
        /*0062*/ 	.short	0x0018


	//----- nvinfo : EIATTR_PARAM_CBANK
	.align		4
        /*0064*/ 	.byte	0x04, 0x0a
        /*0066*/ 	.short	(.L_19 - .L_18)
	.align		4
.L_18:
        /*0068*/ 	.word	index@(.nv.constant0._Z11VecMultiplyPfS_S_)
        /*006c*/ 	.short	0x0380
        /*006e*/ 	.short	0x0018


	//----- nvinfo : EIATTR_SW_WAR
	.align		4
.L_19:
        /*0070*/ 	.byte	0x04, 0x36
        /*0072*/ 	.short	(.L_21 - .L_20)
.L_20:
        /*0074*/ 	.word	0x00000008
.L_21:


//--------------------- .nv.callgraph             --------------------------
	.section	.nv.callgraph,"",@"SHT_CUDA_CALLGRAPH"
	.align	4
	.sectionentsize	8
	.align		4
        /*0000*/ 	.word	0x00000000
	.align		4
        /*0004*/ 	.word	0xffffffff
	.align		4
        /*0008*/ 	.word	0x00000000
	.align		4
        /*000c*/ 	.word	0xfffffffe
	.align		4
        /*0010*/ 	.word	0x00000000
	.align		4
        /*0014*/ 	.word	0xfffffffd
	.align		4
        /*0018*/ 	.word	0x00000000
	.align		4
        /*001c*/ 	.word	0xfffffffc


//--------------------- .text._Z11VecMultiplyPfS_S_ --------------------------
	.section	.text._Z11VecMultiplyPfS_S_,"ax",@progbits
	.align	128
        .global         _Z11VecMultiplyPfS_S_
        .type           _Z11VecMultiplyPfS_S_,@function
        .size           _Z11VecMultiplyPfS_S_,(.L_x_5 - _Z11VecMultiplyPfS_S_)
        .other          _Z11VecMultiplyPfS_S_,@"STO_CUDA_ENTRY STV_DEFAULT"
_Z11VecMultiplyPfS_S_:
.text._Z11VecMultiplyPfS_S_:
[----:B------:R-:W-:Y:S01]  /*0000*/  LDC R1, c[0x0][0x37c] ;  /* 0x0000df00ff017b82 */ /* 0x000fe20000000800 */
[----:B------:R-:W0:Y:S07]  /*0010*/  S2R R3, SR_TID.X ;  /* 0x0000000000037919 */ /* 0x000e2e0000002100 */
[----:B------:R-:W0:Y:S08]  /*0020*/  S2UR UR4, SR_CTAID.X ;  /* 0x00000000000479c3 */ /* 0x000e300000002500 */
[----:B------:R-:W0:Y:S01]  /*0030*/  LDC R0, c[0x0][0x360] ;  /* 0x0000d800ff007b82 */ /* 0x000e220000000800 */
[----:B------:R-:W1:Y:S01]  /*0040*/  LDCU UR5, c[0x0][0x370] ;  /* 0x00006e00ff0577ac */ /* 0x000e620008000800 */
[----:B0-----:R-:W-:-:S02]  /*0050*/  IMAD R3, R0, UR4, R3 ;  /* 0x0000000400037c24 */ /* 0x001fc4000f8e0203 */
[----:B-1----:R-:W-:-:S03]  /*0060*/  IMAD R0, R0, UR5, RZ ;  /* 0x0000000500007c24 */ /* 0x002fc6000f8e02ff */
[----:B------:R-:W-:-:S13]  /*0070*/  ISETP.GT.AND P0, PT, R3, 0x5f, PT ;  /* 0x0000005f0300780c */ /* 0x000fda0003f04270 */
[----:B------:R-:W-:Y:S05]  /*0080*/  @P0 EXIT ;  /* 0x000000000000094d */ /* 0x000fea0003800000 */
[----:B------:R-:W0:Y:S01]  /*0090*/  I2F.U32.RP R8, R0 ;  /* 0x0000000000087306 */ /* 0x000e220000209000 */
[----:B------:R-:W-:Y:S01]  /*00a0*/  IADD3 R2, PT, PT, R0, R3, RZ ;  /* 0x0000000300027210 */ /* 0x000fe20007ffe0ff */
[----:B------:R-:W1:Y:S01]  /*00b0*/  LDCU.64 UR4, c[0x0][0x358] ;  /* 0x00006b00ff0477ac */ /* 0x000e620008000a00 */
[----:B------:R-:W-:Y:S01]  /*00c0*/  IADD3 R9, PT, PT, RZ, -R0, RZ ;  /* 0x80000000ff097210 */ /* 0x000fe20007ffe0ff */
[----:B------:R-:W-:Y:S01]  /*00d0*/  BSSY.RECONVERGENT B0, `(.L_x_0) ;  /* 0x000002b000007945 */ /* 0x000fe20003800200 */
[C---:B------:R-:W-:Y:S02]  /*00e0*/  ISETP.GE.AND P0, PT, R2.reuse, 0x60, PT ;  /* 0x000000600200780c */ /* 0x040fe40003f06270 */
[----:B------:R-:W-:Y:S02]  /*00f0*/  VIMNMX R7, PT, PT, R2, 0x60, !PT ;  /* 0x0000006002077848 */ /* 0x000fe40007fe0100 */
[----:B------:R-:W-:Y:S02]  /*0100*/  SEL R6, RZ, 0x1, P0 ;  /* 0x00000001ff067807 */ /* 0x000fe40000000000 */
[----:B------:R-:W-:-:S02]  /*0110*/  ISETP.NE.U32.AND P2, PT, R0, RZ, PT ;  /* 0x000000ff0000720c */ /* 0x000fc40003f45070 */
[----:B------:R-:W-:Y:S01]  /*0120*/  IADD3 R7, PT, PT, R7, -R2, -R6 ;  /* 0x8000000207077210 */ /* 0x000fe20007ffe806 */
[----:B0-----:R-:W0:Y:S02]  /*0130*/  MUFU.RCP R8, R8 ;  /* 0x0000000800087308 */ /* 0x001e240000001000 */
[----:B0-----:R-:W-:-:S06]  /*0140*/  IADD3 R4, PT, PT, R8, 0xffffffe, RZ ;  /* 0x0ffffffe08047810 */ /* 0x001fcc0007ffe0ff */
[----:B------:R0:W2:Y:S02]  /*0150*/  F2I.FTZ.U32.TRUNC.NTZ R5, R4 ;  /* 0x0000000400057305 */ /* 0x0000a4000021f000 */
[----:B0-----:R-:W-:Y:S02]  /*0160*/  HFMA2 R4, -RZ, RZ, 0, 0 ;  /* 0x00000000ff047431 */ /* 0x001fe400000001ff */
[----:B--2---:R-:W-:-:S04]  /*0170*/  IMAD R9, R9, R5, RZ ;  /* 0x0000000509097224 */ /* 0x004fc800078e02ff */
[----:B------:R-:W-:-:S06]  /*0180*/  IMAD.HI.U32 R8, R5, R9, R4 ;  /* 0x0000000905087227 */ /* 0x000fcc00078e0004 */
[----:B------:R-:W-:-:S05]  /*0190*/  IMAD.HI.U32 R5, R8, R7, RZ ;  /* 0x0000000708057227 */ /* 0x000fca00078e00ff */
[----:B------:R-:W-:-:S05]  /*01a0*/  IADD3 R2, PT, PT, -R5, RZ, RZ ;  /* 0x000000ff05027210 */ /* 0x000fca0007ffe1ff */
[----:B------:R-:W-:-:S05]  /*01b0*/  IMAD R7, R0, R2, R7 ;  /* 0x0000000200077224 */ /* 0x000fca00078e0207 */
[----:B------:R-:W-:-:S13]  /*01c0*/  ISETP.GE.U32.AND P0, PT, R7, R0, PT ;  /* 0x000000000700720c */ /* 0x000fda0003f06070 */
[----:B------:R-:W-:Y:S02]  /*01d0*/  @P0 IADD3 R7, PT, PT, -R0, R7, RZ ;  /* 0x0000000700070210 */ /* 0x000fe40007ffe1ff */
[----:B------:R-:W-:Y:S02]  /*01e0*/  @P0 IADD3 R5, PT, PT, R5, 0x1, RZ ;  /* 0x0000000105050810 */ /* 0x000fe40007ffe0ff */
[----:B------:R-:W-:-:S13]  /*01f0*/  ISETP.GE.U32.AND P1, PT, R7, R0, PT ;  /* 0x000000000700720c */ /* 0x000fda0003f26070 */
[----:B------:R-:W-:Y:S02]  /*0200*/  @P1 IADD3 R5, PT, PT, R5, 0x1, RZ ;  /* 0x0000000105051810 */ /* 0x000fe40007ffe0ff */
[----:B------:R-:W-:-:S04]  /*0210*/  @!P2 LOP3.LUT R5, RZ, R0, RZ, 0x33, !PT ;  /* 0x00000000ff05a212 */ /* 0x000fc800078e33ff */
[----:B------:R-:W-:-:S04]  /*0220*/  IADD3 R2, PT, PT, R6, R5, RZ ;  /* 0x0000000506027210 */ /* 0x000fc80007ffe0ff */
[C---:B------:R-:W-:Y:S02]  /*0230*/  LOP3.LUT R4, R2.reuse, 0x3, RZ, 0xc0, !PT ;  /* 0x0000000302047812 */ /* 0x040fe400078ec0ff */
[----:B------:R-:W-:Y:S02]  /*0240*/  ISETP.GE.U32.AND P1, PT, R2, 0x3, PT ;  /* 0x000000030200780c */ /* 0x000fe40003f26070 */
[----:B------:R-:W-:-:S13]  /*0250*/  ISETP.NE.AND P0, PT, R4, 0x3, PT ;  /* 0x000000030400780c */ /* 0x000fda0003f05270 */
[----:B-1----:R-:W-:Y:S05]  /*0260*/  @!P0 BRA `(.L_x_1) ;  /* 0x0000000000448947 */ /* 0x002fea0003800000 */
[----:B------:R-:W0:Y:S01]  /*0270*/  LDC.64 R4, c[0x0][0x390] ;  /* 0x0000e400ff047b82 */ /* 0x000e220000000a00 */
[----:B------:R-:W-:-:S04]  /*0280*/  IADD3 R2, PT, PT, R2, 0x1, RZ ;  /* 0x0000000102027810 */ /* 0x000fc80007ffe0ff */
[----:B------:R-:W-:-:S03]  /*0290*/  LOP3.LUT R2, R2, 0x3, RZ, 0xc0, !PT ;  /* 0x0000000302027812 */ /* 0x000fc600078ec0ff */
[----:B------:R-:W1:Y:S01]  /*02a0*/  LDC.64 R6, c[0x0][0x380] ;  /* 0x0000e000ff067b82 */ /* 0x000e620000000a00 */
[----:B------:R-:W-:-:S07]  /*02b0*/  IADD3 R2, PT, PT, -R2, RZ, RZ ;  /* 0x000000ff02027210 */ /* 0x000fce0007ffe1ff */
[----:B------:R-:W2:Y:S02]  /*02c0*/  LDC.64 R8, c[0x0][0x388] ;  /* 0x0000e200ff087b82 */ /* 0x000ea40000000a00 */
.L_x_2:
[----:B--2---:R-:W-:-:S04]  /*02d0*/  IMAD.WIDE R12, R3, 0x4, R8 ;  /* 0x00000004030c7825 */ /* 0x004fc800078e0208 */
[C---:B-1----:R-:W-:Y:S02]  /*02e0*/  IMAD.WIDE R14, R3.reuse, 0x4, R6 ;  /* 0x00000004030e7825 */ /* 0x042fe400078e0206 */
[----:B------:R-:W2:Y:S04]  /*02f0*/  LDG.E R13, desc[UR4][R12.64] ;  /* 0x000000040c0d7981 */ /* 0x000ea8000c1e1900 */
[----:B------:R-:W2:Y:S01]  /*0300*/  LDG.E R14, desc[UR4][R14.64] ;  /* 0x000000040e0e7981 */ /* 0x000ea2000c1e1900 */
[----:B0--3--:R-:W-:Y:S01]  /*0310*/  IMAD.WIDE R10, R3, 0x4, R4 ;  /* 0x00000004030a7825 */ /* 0x009fe200078e0204 */
[----:B------:R-:W-:Y:S02]  /*0320*/  IADD3 R2, PT, PT, R2, 0x1, RZ ;  /* 0x0000000102027810 */ /* 0x000fe40007ffe0ff */
[----:B------:R-:W-:-:S02]  /*0330*/  IADD3 R3, PT, PT, R0, R3, RZ ;  /* 0x0000000300037210 */ /* 0x000fc40007ffe0ff */
[----:B------:R-:W-:Y:S01]  /*0340*/  ISETP.NE.AND P0, PT, R2, RZ, PT ;  /* 0x000000ff0200720c */ /* 0x000fe20003f05270 */
[----:B--2---:R-:W-:-:S05]  /*0350*/  FMUL R17, R14, R13 ;  /* 0x0000000d0e117220 */ /* 0x004fca0000400000 */
[----:B------:R3:W-:Y:S07]  /*0360*/  STG.E desc[UR4][R10.64], R17 ;  /* 0x000000110a007986 */ /* 0x0007ee000c101904 */
[----:B------:R-:W-:Y:S05]  /*0370*/  @P0 BRA `(.L_x_2) ;  /* 0xfffffffc00d40947 */ /* 0x000fea000383ffff */
.L_x_1:
[----:B------:R-:W-:Y:S05]  /*0380*/  BSYNC.RECONVERGENT B0 ;  /* 0x0000000000007941 */ /* 0x000fea0003800200 */
.L_x_0:
[----:B------:R-:W-:Y:S05]  /*0390*/  @!P1 EXIT ;  /* 0x000000000000994d */ /* 0x000fea0003800000 */
.L_x_3:
[----:B------:R-:W3:Y:S08]  /*03a0*/  LDC.64 R4, c[0x0][0x380] ;  /* 0x0000e000ff047b82 */ /* 0x000ef00000000a00 */
[----:B------:R-:W0:Y:S01]  /*03b0*/  LDC.64 R6, c[0x0][0x388] ;  /* 0x0000e200ff067b82 */ /* 0x000e220000000a00 */
[----:B---3--:R-:W-:-:S07]  /*03c0*/  IMAD.WIDE R10, R3, 0x4, R4 ;  /* 0x00000004030a7825 */ /* 0x008fce00078e0204 */
[----:B------:R-:W1:Y:S01]  /*03d0*/  LDC.64 R4, c[0x0][0x390] ;  /* 0x0000e400ff047b82 */ /* 0x000e620000000a00 */
[----:B--2---:R-:W2:Y:S01]  /*03e0*/  LDG.E R2, desc[UR4][R10.64] ;  /* 0x000000040a027981 */ /* 0x004ea2000c1e1900 */
[----:B0-----:R-:W-:-:S05]  /*03f0*/  IMAD.WIDE R12, R3, 0x4, R6 ;  /* 0x00000004030c7825 */ /* 0x001fca00078e0206 */
[----:B------:R-:W2:Y:S01]  /*0400*/  LDG.E R7, desc[UR4][R12.64] ;  /* 0x000000040c077981 */ /* 0x000ea2000c1e1900 */
[----:B-1----:R-:W-:-:S04]  /*0410*/  IMAD.WIDE R16, R3, 0x4, R4 ;  /* 0x0000000403107825 */ /* 0x002fc800078e0204 */
[----:B------:R-:W-:-:S04]  /*0420*/  IMAD.WIDE R4, R0, 0x4, R10 ;  /* 0x0000000400047825 */ /* 0x000fc800078e020a */
[----:B--2---:R-:W-:Y:S01]  /*0430*/  FMUL R19, R2, R7 ;  /* 0x0000000702137220 */ /* 0x004fe20000400000 */
[----:B------:R-:W-:-:S04]  /*0440*/  IMAD.WIDE R6, R0, 0x4, R12 ;  /* 0x0000000400067825 */ /* 0x000fc800078e020c */
[----:B------:R0:W-:Y:S04]  /*0450*/  STG.E desc[UR4][R16.64], R19 ;  /* 0x0000001310007986 */ /* 0x0001e8000c101904 */
[----:B------:R-:W2:Y:S04]  /*0460*/  LDG.E R2, desc[UR4][R4.64] ;  /* 0x0000000404027981 */ /* 0x000ea8000c1e1900 */
[----:B------:R-:W2:Y:S01]  /*0470*/  LDG.E R15, desc[UR4][R6.64] ;  /* 0x00000004060f7981 */ /* 0x000ea2000c1e1900 */
[----:B------:R-:W-:-:S04]  /*0480*/  IMAD.WIDE R8, R0, 0x4, R16 ;  /* 0x0000000400087825 */ /* 0x000fc800078e0210 */
[----:B------:R-:W-:-:S04]  /*0490*/  IMAD.WIDE R10, R0, 0x4, R4 ;  /* 0x00000004000a7825 */ /* 0x000fc800078e0204 */
[----:B------:R-:W-:-:S04]  /*04a0*/  IMAD.WIDE R12, R0, 0x4, R6 ;  /* 0x00000004000c7825 */ /* 0x000fc800078e0206 */
[----:B--2---:R-:W-:-:S05]  /*04b0*/  FMUL R21, R2, R15 ;  /* 0x0000000f02157220 */ /* 0x004fca0000400000 */
        /* <DEDUP_REMOVED lines=8> */
[----:B------:R-:W1:Y:S04]  /*0540*/  LDG.E R4, desc[UR4][R4.64] ;  /* 0x0000000404047981 */ /* 0x000e68000c1e1900 */
[----:B------:R-:W1:Y:S01]  /*0550*/  LDG.E R7, desc[UR4][R6.64] ;  /* 0x0000000406077981 */ /* 0x000e62000c1e1900 */
[C---:B0-----:R-:W-:Y:S01]  /*0560*/  IMAD.WIDE R16, R0.reuse, 0x4, R14 ;  /* 0x0000000400107825 */ /* 0x041fe200078e020e */
[----:B------:R-:W-:-:S04]  /*0570*/  LEA R3, R0, R3, 0x2 ;  /* 0x0000000300037211 */ /* 0x000fc800078e10ff */
[----:B------:R-:W-:Y:S01]  /*0580*/  ISETP.GE.AND P0, PT, R3, 0x60, PT ;  /* 0x000000600300780c */ /* 0x000fe20003f06270 */
[----:B-1----:R-:W-:-:S05]  /*0590*/  FMUL R9, R4, R7 ;  /* 0x0000000704097220 */ /* 0x002fca0000400000 */
[----:B------:R2:W-:Y:S07]  /*05a0*/  STG.E desc[UR4][R16.64], R9 ;  /* 0x0000000910007986 */ /* 0x0005ee000c101904 */
[----:B------:R-:W-:Y:S05]  /*05b0*/  @!P0 BRA `(.L_x_3) ;  /* 0xfffffffc00788947 */ /* 0x000fea000383ffff */
[----:B------:R-:W-:Y:S05]  /*05c0*/  EXIT ;  /* 0x000000000000794d */ /* 0x000fea0003800000 */
.L_x_4:
[----:B------:R-:W-:-:S00]  /*05d0*/  BRA `(.L_x_4) ;  /* 0xfffffffc00fc7947 */ /* 0x000fc0000383ffff */
[----:B------:R-:W-:-:S00]  /*05e0*/  NOP ;  /* 0x0000000000007918 */ /* 0x000fc00000000000 */
        /* <DEDUP_REMOVED lines=9> */
.L_x_5:


//--------------------- .nv.shared.reserved.0     --------------------------
	.section	.nv.shared.reserved.0,"aw",@nobits
	.weak		__nv_reservedSMEM_offset_0_alias
	.size		__nv_reservedSMEM_offset_0_alias, 0, 64
	.other		__nv_reservedSMEM_offset_0_alias,@"STO_CUDA_RESERVED_SHARED STV_DEFAULT"
__nv_reservedSMEM_offset_0_alias:
	.zero		0
	.zero		64


//--------------------- .nv.constant0._Z11VecMultiplyPfS_S_ --------------------------
	.section	.nv.constant0._Z11VecMultiplyPfS_S_,"a",@progbits
	.sectionflags	@""
	.align	4
.nv.constant0._Z11VecMultiplyPfS_S_:
	.zero		920


//--------------------- SYMBOLS --------------------------

	.type		.nv.reservedSmem.offset0,@object
	.size		.nv.reservedSmem.offset0,0x4
